//
// Generated by NVIDIA NVVM Compiler
//
// Compiler Build ID: CL-36424714
// Cuda compilation tools, release 13.0, V13.0.88
// Based on NVVM 20.0.0
//

.version 9.0
.target sm_100
.address_size 64

	// .globl	_ZN3cub18CUB_300001_SM_10006detail11EmptyKernelIvEEvv
.global .align 4 .b8 precalc_xorwow_matrix[102400];
.global .align 4 .b8 precalc_xorwow_offset_matrix[102400];
.global .align 4 .b8 mrg32k3aM1[2304];
.global .align 4 .b8 mrg32k3aM2[2304];
.global .align 4 .b8 mrg32k3aM1SubSeq[2016];
.global .align 4 .b8 mrg32k3aM2SubSeq[2016];
.global .align 4 .b8 mrg32k3aM1Seq[2304];
.global .align 4 .b8 mrg32k3aM2Seq[2304];
.const .align 8 .b8 __cr_lgamma_table[72];
.global .align 1 .b8 _ZN40_INTERNAL_b8e79a1a_4_k_cu_30d1f2c3_156664cuda3std3__45__cpo5beginE[1];
.global .align 1 .b8 _ZN40_INTERNAL_b8e79a1a_4_k_cu_30d1f2c3_156664cuda3std3__45__cpo3endE[1];
.global .align 1 .b8 _ZN40_INTERNAL_b8e79a1a_4_k_cu_30d1f2c3_156664cuda3std3__45__cpo6cbeginE[1];
.global .align 1 .b8 _ZN40_INTERNAL_b8e79a1a_4_k_cu_30d1f2c3_156664cuda3std3__45__cpo4cendE[1];
.global .align 1 .b8 _ZN40_INTERNAL_b8e79a1a_4_k_cu_30d1f2c3_156664cuda3std3__45__cpo6rbeginE[1];
.global .align 1 .b8 _ZN40_INTERNAL_b8e79a1a_4_k_cu_30d1f2c3_156664cuda3std3__45__cpo4rendE[1];
.global .align 1 .b8 _ZN40_INTERNAL_b8e79a1a_4_k_cu_30d1f2c3_156664cuda3std3__45__cpo7crbeginE[1];
.global .align 1 .b8 _ZN40_INTERNAL_b8e79a1a_4_k_cu_30d1f2c3_156664cuda3std3__45__cpo5crendE[1];
.global .align 1 .b8 _ZN40_INTERNAL_b8e79a1a_4_k_cu_30d1f2c3_156664cuda3std3__442_GLOBAL__N__b8e79a1a_4_k_cu_30d1f2c3_156666ignoreE[1];
.global .align 1 .b8 _ZN40_INTERNAL_b8e79a1a_4_k_cu_30d1f2c3_156664cuda3std3__419piecewise_constructE[1];
.global .align 1 .b8 _ZN40_INTERNAL_b8e79a1a_4_k_cu_30d1f2c3_156664cuda3std3__48in_placeE[1];
.global .align 1 .b8 _ZN40_INTERNAL_b8e79a1a_4_k_cu_30d1f2c3_156664cuda3std3__420unreachable_sentinelE[1];
.global .align 1 .b8 _ZN40_INTERNAL_b8e79a1a_4_k_cu_30d1f2c3_156664cuda3std3__47nulloptE[1];
.global .align 1 .b8 _ZN40_INTERNAL_b8e79a1a_4_k_cu_30d1f2c3_156664cuda3std3__48unexpectE[1];
.global .align 1 .b8 _ZN40_INTERNAL_b8e79a1a_4_k_cu_30d1f2c3_156664cuda3std6ranges3__45__cpo4swapE[1];
.global .align 1 .b8 _ZN40_INTERNAL_b8e79a1a_4_k_cu_30d1f2c3_156664cuda3std6ranges3__45__cpo9iter_moveE[1];
.global .align 1 .b8 _ZN40_INTERNAL_b8e79a1a_4_k_cu_30d1f2c3_156664cuda3std6ranges3__45__cpo5beginE[1];
.global .align 1 .b8 _ZN40_INTERNAL_b8e79a1a_4_k_cu_30d1f2c3_156664cuda3std6ranges3__45__cpo3endE[1];
.global .align 1 .b8 _ZN40_INTERNAL_b8e79a1a_4_k_cu_30d1f2c3_156664cuda3std6ranges3__45__cpo6cbeginE[1];
.global .align 1 .b8 _ZN40_INTERNAL_b8e79a1a_4_k_cu_30d1f2c3_156664cuda3std6ranges3__45__cpo4cendE[1];
.global .align 1 .b8 _ZN40_INTERNAL_b8e79a1a_4_k_cu_30d1f2c3_156664cuda3std6ranges3__45__cpo7advanceE[1];
.global .align 1 .b8 _ZN40_INTERNAL_b8e79a1a_4_k_cu_30d1f2c3_156664cuda3std6ranges3__45__cpo9iter_swapE[1];
.global .align 1 .b8 _ZN40_INTERNAL_b8e79a1a_4_k_cu_30d1f2c3_156664cuda3std6ranges3__45__cpo4nextE[1];
.global .align 1 .b8 _ZN40_INTERNAL_b8e79a1a_4_k_cu_30d1f2c3_156664cuda3std6ranges3__45__cpo4prevE[1];
.global .align 1 .b8 _ZN40_INTERNAL_b8e79a1a_4_k_cu_30d1f2c3_156664cuda3std6ranges3__45__cpo4dataE[1];
.global .align 1 .b8 _ZN40_INTERNAL_b8e79a1a_4_k_cu_30d1f2c3_156664cuda3std6ranges3__45__cpo5cdataE[1];
.global .align 1 .b8 _ZN40_INTERNAL_b8e79a1a_4_k_cu_30d1f2c3_156664cuda3std6ranges3__45__cpo4sizeE[1];
.global .align 1 .b8 _ZN40_INTERNAL_b8e79a1a_4_k_cu_30d1f2c3_156664cuda3std6ranges3__45__cpo5ssizeE[1];
.global .align 1 .b8 _ZN40_INTERNAL_b8e79a1a_4_k_cu_30d1f2c3_156664cuda3std6ranges3__45__cpo8distanceE[1];
.global .align 1 .b8 _ZN40_INTERNAL_b8e79a1a_4_k_cu_30d1f2c3_156666thrust24THRUST_300001_SM_1000_NS8cuda_cub3parE[1];
.global .align 1 .b8 _ZN40_INTERNAL_b8e79a1a_4_k_cu_30d1f2c3_156666thrust24THRUST_300001_SM_1000_NS8cuda_cub10par_nosyncE[1];
.global .align 1 .b8 _ZN40_INTERNAL_b8e79a1a_4_k_cu_30d1f2c3_156666thrust24THRUST_300001_SM_1000_NS6system6detail10sequential3seqE[1];
.global .align 1 .b8 _ZN40_INTERNAL_b8e79a1a_4_k_cu_30d1f2c3_156666thrust24THRUST_300001_SM_1000_NS12placeholders2_1E[1];
.global .align 1 .b8 _ZN40_INTERNAL_b8e79a1a_4_k_cu_30d1f2c3_156666thrust24THRUST_300001_SM_1000_NS12placeholders2_2E[1];
.global .align 1 .b8 _ZN40_INTERNAL_b8e79a1a_4_k_cu_30d1f2c3_156666thrust24THRUST_300001_SM_1000_NS12placeholders2_3E[1];
.global .align 1 .b8 _ZN40_INTERNAL_b8e79a1a_4_k_cu_30d1f2c3_156666thrust24THRUST_300001_SM_1000_NS12placeholders2_4E[1];
.global .align 1 .b8 _ZN40_INTERNAL_b8e79a1a_4_k_cu_30d1f2c3_156666thrust24THRUST_300001_SM_1000_NS12placeholders2_5E[1];
.global .align 1 .b8 _ZN40_INTERNAL_b8e79a1a_4_k_cu_30d1f2c3_156666thrust24THRUST_300001_SM_1000_NS12placeholders2_6E[1];
.global .align 1 .b8 _ZN40_INTERNAL_b8e79a1a_4_k_cu_30d1f2c3_156666thrust24THRUST_300001_SM_1000_NS12placeholders2_7E[1];
.global .align 1 .b8 _ZN40_INTERNAL_b8e79a1a_4_k_cu_30d1f2c3_156666thrust24THRUST_300001_SM_1000_NS12placeholders2_8E[1];
.global .align 1 .b8 _ZN40_INTERNAL_b8e79a1a_4_k_cu_30d1f2c3_156666thrust24THRUST_300001_SM_1000_NS12placeholders2_9E[1];
.global .align 1 .b8 _ZN40_INTERNAL_b8e79a1a_4_k_cu_30d1f2c3_156666thrust24THRUST_300001_SM_1000_NS12placeholders3_10E[1];
.global .align 1 .b8 _ZN40_INTERNAL_b8e79a1a_4_k_cu_30d1f2c3_156666thrust24THRUST_300001_SM_1000_NS3seqE[1];

.visible .entry _ZN3cub18CUB_300001_SM_10006detail11EmptyKernelIvEEvv()
{


	ret;

}


// ===== COMPILED SASS (sm_100) =====

	.target	sm_100

	.elftype	@"ET_EXEC"


//--------------------- .note.nv.tkinfo           --------------------------
	.section	.note.nv.tkinfo,"",@"SHT_NOTE"
	.sectionflags	@"SHF_NOTE_NV_TKINFO"
	.tkinfo
        /*0018*/ 	.word	0x00000002
        /*0030*/ 	.string	""
        /*0030*/ 	.string	"ptxas"
        /*0030*/ 	.string	"Cuda compilation tools, release 13.0, V13.0.88"
        /*0030*/ 	.string	"Build cuda_13.0.r13.0/compiler.36424714_0"
        /*0030*/ 	.string	"-arch sm_100 -m 64 "



//--------------------- .note.nv.cuinfo           --------------------------
	.section	.note.nv.cuinfo,"",@"SHT_NOTE"
	.sectionflags	@"SHF_NOTE_NV_CUINFO"
        /*0018*/ 	.short	0x0002
        /*001a*/ 	.short	0x0064
        /*001c*/ 	.short	0x0082
	.zero		2


//--------------------- .nv.info                  --------------------------
	.section	.nv.info,"",@"SHT_CUDA_INFO"
	.align	4


	//----- nvinfo : EIATTR_REGCOUNT
	.align		4
        /*0000*/ 	.byte	0x04, 0x2f
        /*0002*/ 	.short	(.L_53 - .L_52)
	.align		4
.L_52:
        /*0004*/ 	.word	index@(_ZN3cub18CUB_300001_SM_10006detail11EmptyKernelIvEEvv)
        /*0008*/ 	.word	0x00000004


	//----- nvinfo : EIATTR_FRAME_SIZE
	.align		4
.L_53:
        /*000c*/ 	.byte	0x04, 0x11
        /*000e*/ 	.short	(.L_55 - .L_54)
	.align		4
.L_54:
        /*0010*/ 	.word	index@(_ZN3cub18CUB_300001_SM_10006detail11EmptyKernelIvEEvv)
        /*0014*/ 	.word	0x00000000


	//----- nvinfo : EIATTR_MIN_STACK_SIZE
	.align		4
.L_55:
        /*0018*/ 	.byte	0x04, 0x12
        /*001a*/ 	.short	(.L_57 - .L_56)
	.align		4
.L_56:
        /*001c*/ 	.word	index@(_ZN3cub18CUB_300001_SM_10006detail11EmptyKernelIvEEvv)
        /*0020*/ 	.word	0x00000000
.L_57:


//--------------------- .nv.compat                --------------------------
	.section	.nv.compat,"",@"SHT_CUDA_COMPAT_INFO"
	.align	4
        /*0000*/ 	.byte	0x02, 0x09, 0x00, 0x00, 0x02, 0x02, 0x01, 0x00, 0x02, 0x05, 0x05, 0x00, 0x03, 0x07, 0x01, 0x01
        /*0010*/ 	.byte	0x02, 0x03, 0x00, 0x00, 0x02, 0x06, 0x01, 0x00, 0x04, 0x0b, 0x08, 0x00, 0x09, 0x00, 0x00, 0x00
        /*0020*/ 	.byte	0x00, 0x00, 0x00, 0x00


//--------------------- .nv.info._ZN3cub18CUB_300001_SM_10006detail11EmptyKernelIvEEvv --------------------------
	.section	.nv.info._ZN3cub18CUB_300001_SM_10006detail11EmptyKernelIvEEvv,"",@"SHT_CUDA_INFO"
	.sectionflags	@""
	.align	4


	//----- nvinfo : EIATTR_CUDA_API_VERSION
	.align		4
        /*0000*/ 	.byte	0x04, 0x37
        /*0002*/ 	.short	(.L_59 - .L_58)
.L_58:
        /*0004*/ 	.word	0x00000082


	//----- nvinfo : EIATTR_SPARSE_MMA_MASK
	.align		4
.L_59:
        /*0008*/ 	.byte	0x03, 0x50
        /*000a*/ 	.short	0x0000


	//----- nvinfo : EIATTR_MAXREG_COUNT
	.align		4
        /*000c*/ 	.byte	0x03, 0x1b
        /*000e*/ 	.short	0x00ff


	//----- nvinfo : EIATTR_MERCURY_ISA_VERSION
	.align		4
        /*0010*/ 	.byte	0x03, 0x5f
        /*0012*/ 	.short	0x0101


	//----- nvinfo : EIATTR_VRC_CTA_INIT_COUNT
	.align		4
        /*0014*/ 	.byte	0x02, 0x4a
	.zero		1
	.zero		1


	//----- nvinfo : EIATTR_EXIT_INSTR_OFFSETS
	.align		4
        /*0018*/ 	.byte	0x04, 0x1c
        /*001a*/ 	.short	(.L_61 - .L_60)


	//   ....[0]....
.L_60:
        /*001c*/ 	.word	0x00000010


	//----- nvinfo : EIATTR_SW_WAR
	.align		4
.L_61:
        /*0020*/ 	.byte	0x04, 0x36
        /*0022*/ 	.short	(.L_63 - .L_62)
.L_62:
        /*0024*/ 	.word	0x00000008
.L_63:


//--------------------- .nv.callgraph             --------------------------
	.section	.nv.callgraph,"",@"SHT_CUDA_CALLGRAPH"
	.align	4
	.sectionentsize	8
	.align		4
        /*0000*/ 	.word	0x00000000
	.align		4
        /*0004*/ 	.word	0xffffffff
	.align		4
        /*0008*/ 	.word	0x00000000
	.align		4
        /*000c*/ 	.word	0xfffffffe
	.align		4
        /*0010*/ 	.word	0x00000000
	.align		4
        /*0014*/ 	.word	0xfffffffd
	.align		4
        /*0018*/ 	.word	0x00000000
	.align		4
        /*001c*/ 	.word	0xfffffffc


//--------------------- .nv.constant4             --------------------------
	.section	.nv.constant4,"a",@progbits
	.align	8
	.align		8
.nv.constant4:
        /*0000*/ 	.dword	precalc_xorwow_matrix
	.align		8
        /*0008*/ 	.dword	precalc_xorwow_offset_matrix
	.align		8
        /*0010*/ 	.dword	mrg32k3aM1
	.align		8
        /*0018*/ 	.dword	mrg32k3aM2
	.align		8
        /*0020*/ 	.dword	mrg32k3aM1SubSeq
	.align		8
        /*0028*/ 	.dword	mrg32k3aM2SubSeq
	.align		8
        /*0030*/ 	.dword	mrg32k3aM1Seq
	.align		8
        /*0038*/ 	.dword	mrg32k3aM2Seq
	.align		8
        /*0040*/ 	.dword	_ZN40_INTERNAL_b8e79a1a_4_k_cu_30d1f2c3_159214cuda3std3__45__cpo5beginE
	.align		8
        /*0048*/ 	.dword	_ZN40_INTERNAL_b8e79a1a_4_k_cu_30d1f2c3_159214cuda3std3__45__cpo3endE
	.align		8
        /*0050*/ 	.dword	_ZN40_INTERNAL_b8e79a1a_4_k_cu_30d1f2c3_159214cuda3std3__45__cpo6cbeginE
	.align		8
        /*0058*/ 	.dword	_ZN40_INTERNAL_b8e79a1a_4_k_cu_30d1f2c3_159214cuda3std3__45__cpo4cendE
	.align		8
        /*0060*/ 	.dword	_ZN40_INTERNAL_b8e79a1a_4_k_cu_30d1f2c3_159214cuda3std3__45__cpo6rbeginE
	.align		8
        /*0068*/ 	.dword	_ZN40_INTERNAL_b8e79a1a_4_k_cu_30d1f2c3_159214cuda3std3__45__cpo4rendE
	.align		8
        /*0070*/ 	.dword	_ZN40_INTERNAL_b8e79a1a_4_k_cu_30d1f2c3_159214cuda3std3__45__cpo7crbeginE
	.align		8
        /*0078*/ 	.dword	_ZN40_INTERNAL_b8e79a1a_4_k_cu_30d1f2c3_159214cuda3std3__45__cpo5crendE
	.align		8
        /*0080*/ 	.dword	_ZN40_INTERNAL_b8e79a1a_4_k_cu_30d1f2c3_159214cuda3std3__442_GLOBAL__N__b8e79a1a_4_k_cu_30d1f2c3_159216ignoreE
	.align		8
        /*0088*/ 	.dword	_ZN40_INTERNAL_b8e79a1a_4_k_cu_30d1f2c3_159214cuda3std3__419piecewise_constructE
	.align		8
        /*0090*/ 	.dword	_ZN40_INTERNAL_b8e79a1a_4_k_cu_30d1f2c3_159214cuda3std3__48in_placeE
	.align		8
        /*0098*/ 	.dword	_ZN40_INTERNAL_b8e79a1a_4_k_cu_30d1f2c3_159214cuda3std3__420unreachable_sentinelE
	.align		8
        /*00a0*/ 	.dword	_ZN40_INTERNAL_b8e79a1a_4_k_cu_30d1f2c3_159214cuda3std3__47nulloptE
	.align		8
        /*00a8*/ 	.dword	_ZN40_INTERNAL_b8e79a1a_4_k_cu_30d1f2c3_159214cuda3std3__48unexpectE
	.align		8
        /*00b0*/ 	.dword	_ZN40_INTERNAL_b8e79a1a_4_k_cu_30d1f2c3_159214cuda3std6ranges3__45__cpo4swapE
	.align		8
        /*00b8*/ 	.dword	_ZN40_INTERNAL_b8e79a1a_4_k_cu_30d1f2c3_159214cuda3std6ranges3__45__cpo9iter_moveE
	.align		8
        /*00c0*/ 	.dword	_ZN40_INTERNAL_b8e79a1a_4_k_cu_30d1f2c3_159214cuda3std6ranges3__45__cpo5beginE
	.align		8
        /*00c8*/ 	.dword	_ZN40_INTERNAL_b8e79a1a_4_k_cu_30d1f2c3_159214cuda3std6ranges3__45__cpo3endE
	.align		8
        /*00d0*/ 	.dword	_ZN40_INTERNAL_b8e79a1a_4_k_cu_30d1f2c3_159214cuda3std6ranges3__45__cpo6cbeginE
	.align		8
        /*00d8*/ 	.dword	_ZN40_INTERNAL_b8e79a1a_4_k_cu_30d1f2c3_159214cuda3std6ranges3__45__cpo4cendE
	.align		8
        /*00e0*/ 	.dword	_ZN40_INTERNAL_b8e79a1a_4_k_cu_30d1f2c3_159214cuda3std6ranges3__45__cpo7advanceE
	.align		8
        /*00e8*/ 	.dword	_ZN40_INTERNAL_b8e79a1a_4_k_cu_30d1f2c3_159214cuda3std6ranges3__45__cpo9iter_swapE
	.align		8
        /*00f0*/ 	.dword	_ZN40_INTERNAL_b8e79a1a_4_k_cu_30d1f2c3_159214cuda3std6ranges3__45__cpo4nextE
	.align		8
        /*00f8*/ 	.dword	_ZN40_INTERNAL_b8e79a1a_4_k_cu_30d1f2c3_159214cuda3std6ranges3__45__cpo4prevE
	.align		8
        /*0100*/ 	.dword	_ZN40_INTERNAL_b8e79a1a_4_k_cu_30d1f2c3_159214cuda3std6ranges3__45__cpo4dataE
	.align		8
        /*0108*/ 	.dword	_ZN40_INTERNAL_b8e79a1a_4_k_cu_30d1f2c3_159214cuda3std6ranges3__45__cpo5cdataE
	.align		8
        /*0110*/ 	.dword	_ZN40_INTERNAL_b8e79a1a_4_k_cu_30d1f2c3_159214cuda3std6ranges3__45__cpo4sizeE
	.align		8
        /*0118*/ 	.dword	_ZN40_INTERNAL_b8e79a1a_4_k_cu_30d1f2c3_159214cuda3std6ranges3__45__cpo5ssizeE
	.align		8
        /*0120*/ 	.dword	_ZN40_INTERNAL_b8e79a1a_4_k_cu_30d1f2c3_159214cuda3std6ranges3__45__cpo8distanceE
	.align		8
        /*0128*/ 	.dword	_ZN40_INTERNAL_b8e79a1a_4_k_cu_30d1f2c3_159216thrust24THRUST_300001_SM_1000_NS8cuda_cub3parE
	.align		8
        /*0130*/ 	.dword	_ZN40_INTERNAL_b8e79a1a_4_k_cu_30d1f2c3_159216thrust24THRUST_300001_SM_1000_NS8cuda_cub10par_nosyncE
	.align		8
        /*0138*/ 	.dword	_ZN40_INTERNAL_b8e79a1a_4_k_cu_30d1f2c3_159216thrust24THRUST_300001_SM_1000_NS6system6detail10sequential3seqE
	.align		8
        /*0140*/ 	.dword	_ZN40_INTERNAL_b8e79a1a_4_k_cu_30d1f2c3_159216thrust24THRUST_300001_SM_1000_NS12placeholders2_1E
	.align		8
        /*0148*/ 	.dword	_ZN40_INTERNAL_b8e79a1a_4_k_cu_30d1f2c3_159216thrust24THRUST_300001_SM_1000_NS12placeholders2_2E
	.align		8
        /*0150*/ 	.dword	_ZN40_INTERNAL_b8e79a1a_4_k_cu_30d1f2c3_159216thrust24THRUST_300001_SM_1000_NS12placeholders2_3E
	.align		8
        /*0158*/ 	.dword	_ZN40_INTERNAL_b8e79a1a_4_k_cu_30d1f2c3_159216thrust24THRUST_300001_SM_1000_NS12placeholders2_4E
	.align		8
        /*0160*/ 	.dword	_ZN40_INTERNAL_b8e79a1a_4_k_cu_30d1f2c3_159216thrust24THRUST_300001_SM_1000_NS12placeholders2_5E
	.align		8
        /*0168*/ 	.dword	_ZN40_INTERNAL_b8e79a1a_4_k_cu_30d1f2c3_159216thrust24THRUST_300001_SM_1000_NS12placeholders2_6E
	.align		8
        /*0170*/ 	.dword	_ZN40_INTERNAL_b8e79a1a_4_k_cu_30d1f2c3_159216thrust24THRUST_300001_SM_1000_NS12placeholders2_7E
	.align		8
        /*0178*/ 	.dword	_ZN40_INTERNAL_b8e79a1a_4_k_cu_30d1f2c3_159216thrust24THRUST_300001_SM_1000_NS12placeholders2_8E
	.align		8
        /*0180*/ 	.dword	_ZN40_INTERNAL_b8e79a1a_4_k_cu_30d1f2c3_159216thrust24THRUST_300001_SM_1000_NS12placeholders2_9E
	.align		8
        /*0188*/ 	.dword	_ZN40_INTERNAL_b8e79a1a_4_k_cu_30d1f2c3_159216thrust24THRUST_300001_SM_1000_NS12placeholders3_10E
	.align		8
        /*0190*/ 	.dword	_ZN40_INTERNAL_b8e79a1a_4_k_cu_30d1f2c3_159216thrust24THRUST_300001_SM_1000_NS3seqE


//--------------------- .nv.constant3             --------------------------
	.section	.nv.constant3,"a",@progbits
	.align	8
.nv.constant3:
	.type		__cr_lgamma_table,@object
	.size		__cr_lgamma_table,(.L_8 - __cr_lgamma_table)
__cr_lgamma_table:
        /*0000*/ 	.byte	0x00, 0x00, 0x00, 0x00, 0x00, 0x00, 0x00, 0x00, 0x00, 0x00, 0x00, 0x00, 0x00, 0x00, 0x00, 0x00
        /*0010*/ 	.byte	0xef, 0x39, 0xfa, 0xfe, 0x42, 0x2e, 0xe6, 0x3f, 0x02, 0x20, 0x2a, 0xfa, 0x0b, 0xab, 0xfc, 0x3f
        /*0020*/ 	.byte	0xf9, 0x2c, 0x92, 0x7c, 0xa7, 0x6c, 0x09, 0x40, 0xc9, 0x79, 0x44, 0x3c, 0x64, 0x26, 0x13, 0x40
        /*0030*/ 	.byte	0xca, 0x01, 0xcf, 0x3a, 0x27, 0x51, 0x1a, 0x40, 0x30, 0xcc, 0x2d, 0xf3, 0xe1, 0x0c, 0x21, 0x40
        /*0040*/ 	.byte	0x0d, 0xb7, 0xfc, 0x82, 0x8e, 0x35, 0x25, 0x40
.L_8:


//--------------------- .text._ZN3cub18CUB_300001_SM_10006detail11EmptyKernelIvEEvv --------------------------
	.section	.text._ZN3cub18CUB_300001_SM_10006detail11EmptyKernelIvEEvv,"ax",@progbits
	.align	128
        .global         _ZN3cub18CUB_300001_SM_10006detail11EmptyKernelIvEEvv
        .type           _ZN3cub18CUB_300001_SM_10006detail11EmptyKernelIvEEvv,@function
        .size           _ZN3cub18CUB_300001_SM_10006detail11EmptyKernelIvEEvv,(.L_x_1 - _ZN3cub18CUB_300001_SM_10006detail11EmptyKernelIvEEvv)
        .other          _ZN3cub18CUB_300001_SM_10006detail11EmptyKernelIvEEvv,@"STO_CUDA_ENTRY STV_DEFAULT"
_ZN3cub18CUB_300001_SM_10006detail11EmptyKernelIvEEvv:
.text._ZN3cub18CUB_300001_SM_10006detail11EmptyKernelIvEEvv:
[----:B------:R-:W-:Y:S01]  /*0000*/  LDC R1, c[0x0][0x37c] ;  /* 0x0000df00ff017b82 */ /* 0x000fe20000000800 */
[----:B------:R-:W-:Y:S05]  /*0010*/  EXIT ;  /* 0x000000000000794d */ /* 0x000fea0003800000 */
.L_x_0:
[----:B------:R-:W-:-:S00]  /*0020*/  BRA `(.L_x_0) ;  /* 0xfffffffc00fc7947 */ /* 0x000fc0000383ffff */
[----:B------:R-:W-:-:S00]  /*0030*/  NOP ;  /* 0x0000000000007918 */ /* 0x000fc00000000000 */
        /* <DEDUP_REMOVED lines=12> */
.L_x_1:


//--------------------- .nv.global.init           --------------------------
	.section	.nv.global.init,"aw",@progbits
	.align	4
.nv.global.init:
	.type		mrg32k3aM1SubSeq,@object
	.size		mrg32k3aM1SubSeq,(mrg32k3aM2SubSeq - mrg32k3aM1SubSeq)
mrg32k3aM1SubSeq:
        /*0000*/ 	.byte	0x0b, 0xcc, 0xee, 0x04, 0x73, 0x29, 0x8b, 0x6f, 0xf6, 0x53, 0x03, 0xf6, 0x23, 0xf6, 0xea, 0xda
        /* <DEDUP_REMOVED lines=125> */
	.type		mrg32k3aM2SubSeq,@object
	.size		mrg32k3aM2SubSeq,(mrg32k3aM1 - mrg32k3aM2SubSeq)
mrg32k3aM2SubSeq:
        /* <DEDUP_REMOVED lines=126> */
	.type		mrg32k3aM1,@object
	.size		mrg32k3aM1,(mrg32k3aM1Seq - mrg32k3aM1)
mrg32k3aM1:
        /* <DEDUP_REMOVED lines=144> */
	.type		mrg32k3aM1Seq,@object
	.size		mrg32k3aM1Seq,(mrg32k3aM2 - mrg32k3aM1Seq)
mrg32k3aM1Seq:
        /* <DEDUP_REMOVED lines=144> */
	.type		mrg32k3aM2,@object
	.size		mrg32k3aM2,(mrg32k3aM2Seq - mrg32k3aM2)
mrg32k3aM2:
        /* <DEDUP_REMOVED lines=144> */
	.type		mrg32k3aM2Seq,@object
	.size		mrg32k3aM2Seq,(precalc_xorwow_matrix - mrg32k3aM2Seq)
mrg32k3aM2Seq:
        /* <DEDUP_REMOVED lines=144> */
	.type		precalc_xorwow_matrix,@object
	.size		precalc_xorwow_matrix,(precalc_xorwow_offset_matrix - precalc_xorwow_matrix)
precalc_xorwow_matrix:
        /* <DEDUP_REMOVED lines=6400> */
	.type		precalc_xorwow_offset_matrix,@object
	.size		precalc_xorwow_offset_matrix,(.L_1 - precalc_xorwow_offset_matrix)
precalc_xorwow_offset_matrix:
        /* <DEDUP_REMOVED lines=6400> */
.L_1:


//--------------------- .nv.shared.reserved.0     --------------------------
	.section	.nv.shared.reserved.0,"aw",@nobits
	.weak		__nv_reservedSMEM_offset_0_alias
	.size		__nv_reservedSMEM_offset_0_alias, 0, 64
	.other		__nv_reservedSMEM_offset_0_alias,@"STO_CUDA_RESERVED_SHARED STV_DEFAULT"
__nv_reservedSMEM_offset_0_alias:
	.zero		0
	.zero		64


//--------------------- .nv.global                --------------------------
	.section	.nv.global,"aw",@nobits
.nv.global:
	.type		_ZN40_INTERNAL_b8e79a1a_4_k_cu_30d1f2c3_159216thrust24THRUST_300001_SM_1000_NS3seqE,@object
	.size		_ZN40_INTERNAL_b8e79a1a_4_k_cu_30d1f2c3_159216thrust24THRUST_300001_SM_1000_NS3seqE,(_ZN40_INTERNAL_b8e79a1a_4_k_cu_30d1f2c3_159214cuda3std3__48in_placeE - _ZN40_INTERNAL_b8e79a1a_4_k_cu_30d1f2c3_159216thrust24THRUST_300001_SM_1000_NS3seqE)
_ZN40_INTERNAL_b8e79a1a_4_k_cu_30d1f2c3_159216thrust24THRUST_300001_SM_1000_NS3seqE:
	.zero		1
	.type		_ZN40_INTERNAL_b8e79a1a_4_k_cu_30d1f2c3_159214cuda3std3__48in_placeE,@object
	.size		_ZN40_INTERNAL_b8e79a1a_4_k_cu_30d1f2c3_159214cuda3std3__48in_placeE,(_ZN40_INTERNAL_b8e79a1a_4_k_cu_30d1f2c3_159214cuda3std6ranges3__45__cpo4sizeE - _ZN40_INTERNAL_b8e79a1a_4_k_cu_30d1f2c3_159214cuda3std3__48in_placeE)
_ZN40_INTERNAL_b8e79a1a_4_k_cu_30d1f2c3_159214cuda3std3__48in_placeE:
	.zero		1
	.type		_ZN40_INTERNAL_b8e79a1a_4_k_cu_30d1f2c3_159214cuda3std6ranges3__45__cpo4sizeE,@object
	.size		_ZN40_INTERNAL_b8e79a1a_4_k_cu_30d1f2c3_159214cuda3std6ranges3__45__cpo4sizeE,(_ZN40_INTERNAL_b8e79a1a_4_k_cu_30d1f2c3_159216thrust24THRUST_300001_SM_1000_NS12placeholders2_3E - _ZN40_INTERNAL_b8e79a1a_4_k_cu_30d1f2c3_159214cuda3std6ranges3__45__cpo4sizeE)
_ZN40_INTERNAL_b8e79a1a_4_k_cu_30d1f2c3_159214cuda3std6ranges3__45__cpo4sizeE:
	.zero		1
	.type		_ZN40_INTERNAL_b8e79a1a_4_k_cu_30d1f2c3_159216thrust24THRUST_300001_SM_1000_NS12placeholders2_3E,@object
	.size		_ZN40_INTERNAL_b8e79a1a_4_k_cu_30d1f2c3_159216thrust24THRUST_300001_SM_1000_NS12placeholders2_3E,(_ZN40_INTERNAL_b8e79a1a_4_k_cu_30d1f2c3_159214cuda3std3__45__cpo6cbeginE - _ZN40_INTERNAL_b8e79a1a_4_k_cu_30d1f2c3_159216thrust24THRUST_300001_SM_1000_NS12placeholders2_3E)
_ZN40_INTERNAL_b8e79a1a_4_k_cu_30d1f2c3_159216thrust24THRUST_300001_SM_1000_NS12placeholders2_3E:
	.zero		1
	.type		_ZN40_INTERNAL_b8e79a1a_4_k_cu_30d1f2c3_159214cuda3std3__45__cpo6cbeginE,@object
	.size		_ZN40_INTERNAL_b8e79a1a_4_k_cu_30d1f2c3_159214cuda3std3__45__cpo6cbeginE,(_ZN40_INTERNAL_b8e79a1a_4_k_cu_30d1f2c3_159214cuda3std6ranges3__45__cpo6cbeginE - _ZN40_INTERNAL_b8e79a1a_4_k_cu_30d1f2c3_159214cuda3std3__45__cpo6cbeginE)
_ZN40_INTERNAL_b8e79a1a_4_k_cu_30d1f2c3_159214cuda3std3__45__cpo6cbeginE:
	.zero		1
	.type		_ZN40_INTERNAL_b8e79a1a_4_k_cu_30d1f2c3_159214cuda3std6ranges3__45__cpo6cbeginE,@object
	.size		_ZN40_INTERNAL_b8e79a1a_4_k_cu_30d1f2c3_159214cuda3std6ranges3__45__cpo6cbeginE,(_ZN40_INTERNAL_b8e79a1a_4_k_cu_30d1f2c3_159216thrust24THRUST_300001_SM_1000_NS12placeholders2_7E - _ZN40_INTERNAL_b8e79a1a_4_k_cu_30d1f2c3_159214cuda3std6ranges3__45__cpo6cbeginE)
_ZN40_INTERNAL_b8e79a1a_4_k_cu_30d1f2c3_159214cuda3std6ranges3__45__cpo6cbeginE:
	.zero		1
	.type		_ZN40_INTERNAL_b8e79a1a_4_k_cu_30d1f2c3_159216thrust24THRUST_300001_SM_1000_NS12placeholders2_7E,@object
	.size		_ZN40_INTERNAL_b8e79a1a_4_k_cu_30d1f2c3_159216thrust24THRUST_300001_SM_1000_NS12placeholders2_7E,(_ZN40_INTERNAL_b8e79a1a_4_k_cu_30d1f2c3_159214cuda3std3__45__cpo7crbeginE - _ZN40_INTERNAL_b8e79a1a_4_k_cu_30d1f2c3_159216thrust24THRUST_300001_SM_1000_NS12placeholders2_7E)
_ZN40_INTERNAL_b8e79a1a_4_k_cu_30d1f2c3_159216thrust24THRUST_300001_SM_1000_NS12placeholders2_7E:
	.zero		1
	.type		_ZN40_INTERNAL_b8e79a1a_4_k_cu_30d1f2c3_159214cuda3std3__45__cpo7crbeginE,@object
	.size		_ZN40_INTERNAL_b8e79a1a_4_k_cu_30d1f2c3_159214cuda3std3__45__cpo7crbeginE,(_ZN40_INTERNAL_b8e79a1a_4_k_cu_30d1f2c3_159214cuda3std6ranges3__45__cpo4nextE - _ZN40_INTERNAL_b8e79a1a_4_k_cu_30d1f2c3_159214cuda3std3__45__cpo7crbeginE)
_ZN40_INTERNAL_b8e79a1a_4_k_cu_30d1f2c3_159214cuda3std3__45__cpo7crbeginE:
	.zero		1
	.type		_ZN40_INTERNAL_b8e79a1a_4_k_cu_30d1f2c3_159214cuda3std6ranges3__45__cpo4nextE,@object
	.size		_ZN40_INTERNAL_b8e79a1a_4_k_cu_30d1f2c3_159214cuda3std6ranges3__45__cpo4nextE,(_ZN40_INTERNAL_b8e79a1a_4_k_cu_30d1f2c3_159214cuda3std6ranges3__45__cpo4swapE - _ZN40_INTERNAL_b8e79a1a_4_k_cu_30d1f2c3_159214cuda3std6ranges3__45__cpo4nextE)
_ZN40_INTERNAL_b8e79a1a_4_k_cu_30d1f2c3_159214cuda3std6ranges3__45__cpo4nextE:
	.zero		1
	.type		_ZN40_INTERNAL_b8e79a1a_4_k_cu_30d1f2c3_159214cuda3std6ranges3__45__cpo4swapE,@object
	.size		_ZN40_INTERNAL_b8e79a1a_4_k_cu_30d1f2c3_159214cuda3std6ranges3__45__cpo4swapE,(_ZN40_INTERNAL_b8e79a1a_4_k_cu_30d1f2c3_159216thrust24THRUST_300001_SM_1000_NS8cuda_cub10par_nosyncE - _ZN40_INTERNAL_b8e79a1a_4_k_cu_30d1f2c3_159214cuda3std6ranges3__45__cpo4swapE)
_ZN40_INTERNAL_b8e79a1a_4_k_cu_30d1f2c3_159214cuda3std6ranges3__45__cpo4swapE:
	.zero		1
	.type		_ZN40_INTERNAL_b8e79a1a_4_k_cu_30d1f2c3_159216thrust24THRUST_300001_SM_1000_NS8cuda_cub10par_nosyncE,@object
	.size		_ZN40_INTERNAL_b8e79a1a_4_k_cu_30d1f2c3_159216thrust24THRUST_300001_SM_1000_NS8cuda_cub10par_nosyncE,(_ZN40_INTERNAL_b8e79a1a_4_k_cu_30d1f2c3_159216thrust24THRUST_300001_SM_1000_NS12placeholders2_9E - _ZN40_INTERNAL_b8e79a1a_4_k_cu_30d1f2c3_159216thrust24THRUST_300001_SM_1000_NS8cuda_cub10par_nosyncE)
_ZN40_INTERNAL_b8e79a1a_4_k_cu_30d1f2c3_159216thrust24THRUST_300001_SM_1000_NS8cuda_cub10par_nosyncE:
	.zero		1
	.type		_ZN40_INTERNAL_b8e79a1a_4_k_cu_30d1f2c3_159216thrust24THRUST_300001_SM_1000_NS12placeholders2_9E,@object
	.size		_ZN40_INTERNAL_b8e79a1a_4_k_cu_30d1f2c3_159216thrust24THRUST_300001_SM_1000_NS12placeholders2_9E,(_ZN40_INTERNAL_b8e79a1a_4_k_cu_30d1f2c3_159214cuda3std3__442_GLOBAL__N__b8e79a1a_4_k_cu_30d1f2c3_159216ignoreE - _ZN40_INTERNAL_b8e79a1a_4_k_cu_30d1f2c3_159216thrust24THRUST_300001_SM_1000_NS12placeholders2_9E)
_ZN40_INTERNAL_b8e79a1a_4_k_cu_30d1f2c3_159216thrust24THRUST_300001_SM_1000_NS12placeholders2_9E:
	.zero		1
	.type		_ZN40_INTERNAL_b8e79a1a_4_k_cu_30d1f2c3_159214cuda3std3__442_GLOBAL__N__b8e79a1a_4_k_cu_30d1f2c3_159216ignoreE,@object
	.size		_ZN40_INTERNAL_b8e79a1a_4_k_cu_30d1f2c3_159214cuda3std3__442_GLOBAL__N__b8e79a1a_4_k_cu_30d1f2c3_159216ignoreE,(_ZN40_INTERNAL_b8e79a1a_4_k_cu_30d1f2c3_159214cuda3std6ranges3__45__cpo4dataE - _ZN40_INTERNAL_b8e79a1a_4_k_cu_30d1f2c3_159214cuda3std3__442_GLOBAL__N__b8e79a1a_4_k_cu_30d1f2c3_159216ignoreE)
_ZN40_INTERNAL_b8e79a1a_4_k_cu_30d1f2c3_159214cuda3std3__442_GLOBAL__N__b8e79a1a_4_k_cu_30d1f2c3_159216ignoreE:
	.zero		1
	.type		_ZN40_INTERNAL_b8e79a1a_4_k_cu_30d1f2c3_159214cuda3std6ranges3__45__cpo4dataE,@object
	.size		_ZN40_INTERNAL_b8e79a1a_4_k_cu_30d1f2c3_159214cuda3std6ranges3__45__cpo4dataE,(_ZN40_INTERNAL_b8e79a1a_4_k_cu_30d1f2c3_159216thrust24THRUST_300001_SM_1000_NS12placeholders2_1E - _ZN40_INTERNAL_b8e79a1a_4_k_cu_30d1f2c3_159214cuda3std6ranges3__45__cpo4dataE)
_ZN40_INTERNAL_b8e79a1a_4_k_cu_30d1f2c3_159214cuda3std6ranges3__45__cpo4dataE:
	.zero		1
	.type		_ZN40_INTERNAL_b8e79a1a_4_k_cu_30d1f2c3_159216thrust24THRUST_300001_SM_1000_NS12placeholders2_1E,@object
	.size		_ZN40_INTERNAL_b8e79a1a_4_k_cu_30d1f2c3_159216thrust24THRUST_300001_SM_1000_NS12placeholders2_1E,(_ZN40_INTERNAL_b8e79a1a_4_k_cu_30d1f2c3_159214cuda3std3__45__cpo5beginE - _ZN40_INTERNAL_b8e79a1a_4_k_cu_30d1f2c3_159216thrust24THRUST_300001_SM_1000_NS12placeholders2_1E)
_ZN40_INTERNAL_b8e79a1a_4_k_cu_30d1f2c3_159216thrust24THRUST_300001_SM_1000_NS12placeholders2_1E:
	.zero		1
	.type		_ZN40_INTERNAL_b8e79a1a_4_k_cu_30d1f2c3_159214cuda3std3__45__cpo5beginE,@object
	.size		_ZN40_INTERNAL_b8e79a1a_4_k_cu_30d1f2c3_159214cuda3std3__45__cpo5beginE,(_ZN40_INTERNAL_b8e79a1a_4_k_cu_30d1f2c3_159214cuda3std6ranges3__45__cpo5beginE - _ZN40_INTERNAL_b8e79a1a_4_k_cu_30d1f2c3_159214cuda3std3__45__cpo5beginE)
_ZN40_INTERNAL_b8e79a1a_4_k_cu_30d1f2c3_159214cuda3std3__45__cpo5beginE:
	.zero		1
	.type		_ZN40_INTERNAL_b8e79a1a_4_k_cu_30d1f2c3_159214cuda3std6ranges3__45__cpo5beginE,@object
	.size		_ZN40_INTERNAL_b8e79a1a_4_k_cu_30d1f2c3_159214cuda3std6ranges3__45__cpo5beginE,(_ZN40_INTERNAL_b8e79a1a_4_k_cu_30d1f2c3_159216thrust24THRUST_300001_SM_1000_NS12placeholders2_5E - _ZN40_INTERNAL_b8e79a1a_4_k_cu_30d1f2c3_159214cuda3std6ranges3__45__cpo5beginE)
_ZN40_INTERNAL_b8e79a1a_4_k_cu_30d1f2c3_159214cuda3std6ranges3__45__cpo5beginE:
	.zero		1
	.type		_ZN40_INTERNAL_b8e79a1a_4_k_cu_30d1f2c3_159216thrust24THRUST_300001_SM_1000_NS12placeholders2_5E,@object
	.size		_ZN40_INTERNAL_b8e79a1a_4_k_cu_30d1f2c3_159216thrust24THRUST_300001_SM_1000_NS12placeholders2_5E,(_ZN40_INTERNAL_b8e79a1a_4_k_cu_30d1f2c3_159214cuda3std3__45__cpo6rbeginE - _ZN40_INTERNAL_b8e79a1a_4_k_cu_30d1f2c3_159216thrust24THRUST_300001_SM_1000_NS12placeholders2_5E)
_ZN40_INTERNAL_b8e79a1a_4_k_cu_30d1f2c3_159216thrust24THRUST_300001_SM_1000_NS12placeholders2_5E:
	.zero		1
	.type		_ZN40_INTERNAL_b8e79a1a_4_k_cu_30d1f2c3_159214cuda3std3__45__cpo6rbeginE,@object
	.size		_ZN40_INTERNAL_b8e79a1a_4_k_cu_30d1f2c3_159214cuda3std3__45__cpo6rbeginE,(_ZN40_INTERNAL_b8e79a1a_4_k_cu_30d1f2c3_159214cuda3std6ranges3__45__cpo7advanceE - _ZN40_INTERNAL_b8e79a1a_4_k_cu_30d1f2c3_159214cuda3std3__45__cpo6rbeginE)
_ZN40_INTERNAL_b8e79a1a_4_k_cu_30d1f2c3_159214cuda3std3__45__cpo6rbeginE:
	.zero		1
	.type		_ZN40_INTERNAL_b8e79a1a_4_k_cu_30d1f2c3_159214cuda3std6ranges3__45__cpo7advanceE,@object
	.size		_ZN40_INTERNAL_b8e79a1a_4_k_cu_30d1f2c3_159214cuda3std6ranges3__45__cpo7advanceE,(_ZN40_INTERNAL_b8e79a1a_4_k_cu_30d1f2c3_159214cuda3std3__47nulloptE - _ZN40_INTERNAL_b8e79a1a_4_k_cu_30d1f2c3_159214cuda3std6ranges3__45__cpo7advanceE)
_ZN40_INTERNAL_b8e79a1a_4_k_cu_30d1f2c3_159214cuda3std6ranges3__45__cpo7advanceE:
	.zero		1
	.type		_ZN40_INTERNAL_b8e79a1a_4_k_cu_30d1f2c3_159214cuda3std3__47nulloptE,@object
	.size		_ZN40_INTERNAL_b8e79a1a_4_k_cu_30d1f2c3_159214cuda3std3__47nulloptE,(_ZN40_INTERNAL_b8e79a1a_4_k_cu_30d1f2c3_159214cuda3std6ranges3__45__cpo8distanceE - _ZN40_INTERNAL_b8e79a1a_4_k_cu_30d1f2c3_159214cuda3std3__47nulloptE)
_ZN40_INTERNAL_b8e79a1a_4_k_cu_30d1f2c3_159214cuda3std3__47nulloptE:
	.zero		1
	.type		_ZN40_INTERNAL_b8e79a1a_4_k_cu_30d1f2c3_159214cuda3std6ranges3__45__cpo8distanceE,@object
	.size		_ZN40_INTERNAL_b8e79a1a_4_k_cu_30d1f2c3_159214cuda3std6ranges3__45__cpo8distanceE,(_ZN40_INTERNAL_b8e79a1a_4_k_cu_30d1f2c3_159216thrust24THRUST_300001_SM_1000_NS12placeholders3_10E - _ZN40_INTERNAL_b8e79a1a_4_k_cu_30d1f2c3_159214cuda3std6ranges3__45__cpo8distanceE)
_ZN40_INTERNAL_b8e79a1a_4_k_cu_30d1f2c3_159214cuda3std6ranges3__45__cpo8distanceE:
	.zero		1
	.type		_ZN40_INTERNAL_b8e79a1a_4_k_cu_30d1f2c3_159216thrust24THRUST_300001_SM_1000_NS12placeholders3_10E,@object
	.size		_ZN40_INTERNAL_b8e79a1a_4_k_cu_30d1f2c3_159216thrust24THRUST_300001_SM_1000_NS12placeholders3_10E,(_ZN40_INTERNAL_b8e79a1a_4_k_cu_30d1f2c3_159214cuda3std3__419piecewise_constructE - _ZN40_INTERNAL_b8e79a1a_4_k_cu_30d1f2c3_159216thrust24THRUST_300001_SM_1000_NS12placeholders3_10E)
_ZN40_INTERNAL_b8e79a1a_4_k_cu_30d1f2c3_159216thrust24THRUST_300001_SM_1000_NS12placeholders3_10E:
	.zero		1
	.type		_ZN40_INTERNAL_b8e79a1a_4_k_cu_30d1f2c3_159214cuda3std3__419piecewise_constructE,@object
	.size		_ZN40_INTERNAL_b8e79a1a_4_k_cu_30d1f2c3_159214cuda3std3__419piecewise_constructE,(_ZN40_INTERNAL_b8e79a1a_4_k_cu_30d1f2c3_159214cuda3std6ranges3__45__cpo5cdataE - _ZN40_INTERNAL_b8e79a1a_4_k_cu_30d1f2c3_159214cuda3std3__419piecewise_constructE)
_ZN40_INTERNAL_b8e79a1a_4_k_cu_30d1f2c3_159214cuda3std3__419piecewise_constructE:
	.zero		1
	.type		_ZN40_INTERNAL_b8e79a1a_4_k_cu_30d1f2c3_159214cuda3std6ranges3__45__cpo5cdataE,@object
	.size		_ZN40_INTERNAL_b8e79a1a_4_k_cu_30d1f2c3_159214cuda3std6ranges3__45__cpo5cdataE,(_ZN40_INTERNAL_b8e79a1a_4_k_cu_30d1f2c3_159216thrust24THRUST_300001_SM_1000_NS12placeholders2_2E - _ZN40_INTERNAL_b8e79a1a_4_k_cu_30d1f2c3_159214cuda3std6ranges3__45__cpo5cdataE)
_ZN40_INTERNAL_b8e79a1a_4_k_cu_30d1f2c3_159214cuda3std6ranges3__45__cpo5cdataE:
	.zero		1
	.type		_ZN40_INTERNAL_b8e79a1a_4_k_cu_30d1f2c3_159216thrust24THRUST_300001_SM_1000_NS12placeholders2_2E,@object
	.size		_ZN40_INTERNAL_b8e79a1a_4_k_cu_30d1f2c3_159216thrust24THRUST_300001_SM_1000_NS12placeholders2_2E,(_ZN40_INTERNAL_b8e79a1a_4_k_cu_30d1f2c3_159214cuda3std3__45__cpo3endE - _ZN40_INTERNAL_b8e79a1a_4_k_cu_30d1f2c3_159216thrust24THRUST_300001_SM_1000_NS12placeholders2_2E)
_ZN40_INTERNAL_b8e79a1a_4_k_cu_30d1f2c3_159216thrust24THRUST_300001_SM_1000_NS12placeholders2_2E:
	.zero		1
	.type		_ZN40_INTERNAL_b8e79a1a_4_k_cu_30d1f2c3_159214cuda3std3__45__cpo3endE,@object
	.size		_ZN40_INTERNAL_b8e79a1a_4_k_cu_30d1f2c3_159214cuda3std3__45__cpo3endE,(_ZN40_INTERNAL_b8e79a1a_4_k_cu_30d1f2c3_159214cuda3std6ranges3__45__cpo3endE - _ZN40_INTERNAL_b8e79a1a_4_k_cu_30d1f2c3_159214cuda3std3__45__cpo3endE)
_ZN40_INTERNAL_b8e79a1a_4_k_cu_30d1f2c3_159214cuda3std3__45__cpo3endE:
	.zero		1
	.type		_ZN40_INTERNAL_b8e79a1a_4_k_cu_30d1f2c3_159214cuda3std6ranges3__45__cpo3endE,@object
	.size		_ZN40_INTERNAL_b8e79a1a_4_k_cu_30d1f2c3_159214cuda3std6ranges3__45__cpo3endE,(_ZN40_INTERNAL_b8e79a1a_4_k_cu_30d1f2c3_159216thrust24THRUST_300001_SM_1000_NS12placeholders2_6E - _ZN40_INTERNAL_b8e79a1a_4_k_cu_30d1f2c3_159214cuda3std6ranges3__45__cpo3endE)
_ZN40_INTERNAL_b8e79a1a_4_k_cu_30d1f2c3_159214cuda3std6ranges3__45__cpo3endE:
	.zero		1
	.type		_ZN40_INTERNAL_b8e79a1a_4_k_cu_30d1f2c3_159216thrust24THRUST_300001_SM_1000_NS12placeholders2_6E,@object
	.size		_ZN40_INTERNAL_b8e79a1a_4_k_cu_30d1f2c3_159216thrust24THRUST_300001_SM_1000_NS12placeholders2_6E,(_ZN40_INTERNAL_b8e79a1a_4_k_cu_30d1f2c3_159214cuda3std3__45__cpo4rendE - _ZN40_INTERNAL_b8e79a1a_4_k_cu_30d1f2c3_159216thrust24THRUST_300001_SM_1000_NS12placeholders2_6E)
_ZN40_INTERNAL_b8e79a1a_4_k_cu_30d1f2c3_159216thrust24THRUST_300001_SM_1000_NS12placeholders2_6E:
	.zero		1
	.type		_ZN40_INTERNAL_b8e79a1a_4_k_cu_30d1f2c3_159214cuda3std3__45__cpo4rendE,@object
	.size		_ZN40_INTERNAL_b8e79a1a_4_k_cu_30d1f2c3_159214cuda3std3__45__cpo4rendE,(_ZN40_INTERNAL_b8e79a1a_4_k_cu_30d1f2c3_159214cuda3std6ranges3__45__cpo9iter_swapE - _ZN40_INTERNAL_b8e79a1a_4_k_cu_30d1f2c3_159214cuda3std3__45__cpo4rendE)
_ZN40_INTERNAL_b8e79a1a_4_k_cu_30d1f2c3_159214cuda3std3__45__cpo4rendE:
	.zero		1
	.type		_ZN40_INTERNAL_b8e79a1a_4_k_cu_30d1f2c3_159214cuda3std6ranges3__45__cpo9iter_swapE,@object
	.size		_ZN40_INTERNAL_b8e79a1a_4_k_cu_30d1f2c3_159214cuda3std6ranges3__45__cpo9iter_swapE,(_ZN40_INTERNAL_b8e79a1a_4_k_cu_30d1f2c3_159214cuda3std3__48unexpectE - _ZN40_INTERNAL_b8e79a1a_4_k_cu_30d1f2c3_159214cuda3std6ranges3__45__cpo9iter_swapE)
_ZN40_INTERNAL_b8e79a1a_4_k_cu_30d1f2c3_159214cuda3std6ranges3__45__cpo9iter_swapE:
	.zero		1
	.type		_ZN40_INTERNAL_b8e79a1a_4_k_cu_30d1f2c3_159214cuda3std3__48unexpectE,@object
	.size		_ZN40_INTERNAL_b8e79a1a_4_k_cu_30d1f2c3_159214cuda3std3__48unexpectE,(_ZN40_INTERNAL_b8e79a1a_4_k_cu_30d1f2c3_159216thrust24THRUST_300001_SM_1000_NS8cuda_cub3parE - _ZN40_INTERNAL_b8e79a1a_4_k_cu_30d1f2c3_159214cuda3std3__48unexpectE)
_ZN40_INTERNAL_b8e79a1a_4_k_cu_30d1f2c3_159214cuda3std3__48unexpectE:
	.zero		1
	.type		_ZN40_INTERNAL_b8e79a1a_4_k_cu_30d1f2c3_159216thrust24THRUST_300001_SM_1000_NS8cuda_cub3parE,@object
	.size		_ZN40_INTERNAL_b8e79a1a_4_k_cu_30d1f2c3_159216thrust24THRUST_300001_SM_1000_NS8cuda_cub3parE,(_ZN40_INTERNAL_b8e79a1a_4_k_cu_30d1f2c3_159216thrust24THRUST_300001_SM_1000_NS12placeholders2_4E - _ZN40_INTERNAL_b8e79a1a_4_k_cu_30d1f2c3_159216thrust24THRUST_300001_SM_1000_NS8cuda_cub3parE)
_ZN40_INTERNAL_b8e79a1a_4_k_cu_30d1f2c3_159216thrust24THRUST_300001_SM_1000_NS8cuda_cub3parE:
	.zero		1
	.type		_ZN40_INTERNAL_b8e79a1a_4_k_cu_30d1f2c3_159216thrust24THRUST_300001_SM_1000_NS12placeholders2_4E,@object
	.size		_ZN40_INTERNAL_b8e79a1a_4_k_cu_30d1f2c3_159216thrust24THRUST_300001_SM_1000_NS12placeholders2_4E,(_ZN40_INTERNAL_b8e79a1a_4_k_cu_30d1f2c3_159214cuda3std3__45__cpo4cendE - _ZN40_INTERNAL_b8e79a1a_4_k_cu_30d1f2c3_159216thrust24THRUST_300001_SM_1000_NS12placeholders2_4E)
_ZN40_INTERNAL_b8e79a1a_4_k_cu_30d1f2c3_159216thrust24THRUST_300001_SM_1000_NS12placeholders2_4E:
	.zero		1
	.type		_ZN40_INTERNAL_b8e79a1a_4_k_cu_30d1f2c3_159214cuda3std3__45__cpo4cendE,@object
	.size		_ZN40_INTERNAL_b8e79a1a_4_k_cu_30d1f2c3_159214cuda3std3__45__cpo4cendE,(_ZN40_INTERNAL_b8e79a1a_4_k_cu_30d1f2c3_159214cuda3std6ranges3__45__cpo4cendE - _ZN40_INTERNAL_b8e79a1a_4_k_cu_30d1f2c3_159214cuda3std3__45__cpo4cendE)
_ZN40_INTERNAL_b8e79a1a_4_k_cu_30d1f2c3_159214cuda3std3__45__cpo4cendE:
	.zero		1
	.type		_ZN40_INTERNAL_b8e79a1a_4_k_cu_30d1f2c3_159214cuda3std6ranges3__45__cpo4cendE,@object
	.size		_ZN40_INTERNAL_b8e79a1a_4_k_cu_30d1f2c3_159214cuda3std6ranges3__45__cpo4cendE,(_ZN40_INTERNAL_b8e79a1a_4_k_cu_30d1f2c3_159214cuda3std3__420unreachable_sentinelE - _ZN40_INTERNAL_b8e79a1a_4_k_cu_30d1f2c3_159214cuda3std6ranges3__45__cpo4cendE)
_ZN40_INTERNAL_b8e79a1a_4_k_cu_30d1f2c3_159214cuda3std6ranges3__45__cpo4cendE:
	.zero		1
	.type		_ZN40_INTERNAL_b8e79a1a_4_k_cu_30d1f2c3_159214cuda3std3__420unreachable_sentinelE,@object
	.size		_ZN40_INTERNAL_b8e79a1a_4_k_cu_30d1f2c3_159214cuda3std3__420unreachable_sentinelE,(_ZN40_INTERNAL_b8e79a1a_4_k_cu_30d1f2c3_159214cuda3std6ranges3__45__cpo5ssizeE - _ZN40_INTERNAL_b8e79a1a_4_k_cu_30d1f2c3_159214cuda3std3__420unreachable_sentinelE)
_ZN40_INTERNAL_b8e79a1a_4_k_cu_30d1f2c3_159214cuda3std3__420unreachable_sentinelE:
	.zero		1
	.type		_ZN40_INTERNAL_b8e79a1a_4_k_cu_30d1f2c3_159214cuda3std6ranges3__45__cpo5ssizeE,@object
	.size		_ZN40_INTERNAL_b8e79a1a_4_k_cu_30d1f2c3_159214cuda3std6ranges3__45__cpo5ssizeE,(_ZN40_INTERNAL_b8e79a1a_4_k_cu_30d1f2c3_159216thrust24THRUST_300001_SM_1000_NS12placeholders2_8E - _ZN40_INTERNAL_b8e79a1a_4_k_cu_30d1f2c3_159214cuda3std6ranges3__45__cpo5ssizeE)
_ZN40_INTERNAL_b8e79a1a_4_k_cu_30d1f2c3_159214cuda3std6ranges3__45__cpo5ssizeE:
	.zero		1
	.type		_ZN40_INTERNAL_b8e79a1a_4_k_cu_30d1f2c3_159216thrust24THRUST_300001_SM_1000_NS12placeholders2_8E,@object
	.size		_ZN40_INTERNAL_b8e79a1a_4_k_cu_30d1f2c3_159216thrust24THRUST_300001_SM_1000_NS12placeholders2_8E,(_ZN40_INTERNAL_b8e79a1a_4_k_cu_30d1f2c3_159214cuda3std3__45__cpo5crendE - _ZN40_INTERNAL_b8e79a1a_4_k_cu_30d1f2c3_159216thrust24THRUST_300001_SM_1000_NS12placeholders2_8E)
_ZN40_INTERNAL_b8e79a1a_4_k_cu_30d1f2c3_159216thrust24THRUST_300001_SM_1000_NS12placeholders2_8E:
	.zero		1
	.type		_ZN40_INTERNAL_b8e79a1a_4_k_cu_30d1f2c3_159214cuda3std3__45__cpo5crendE,@object
	.size		_ZN40_INTERNAL_b8e79a1a_4_k_cu_30d1f2c3_159214cuda3std3__45__cpo5crendE,(_ZN40_INTERNAL_b8e79a1a_4_k_cu_30d1f2c3_159214cuda3std6ranges3__45__cpo4prevE - _ZN40_INTERNAL_b8e79a1a_4_k_cu_30d1f2c3_159214cuda3std3__45__cpo5crendE)
_ZN40_INTERNAL_b8e79a1a_4_k_cu_30d1f2c3_159214cuda3std3__45__cpo5crendE:
	.zero		1
	.type		_ZN40_INTERNAL_b8e79a1a_4_k_cu_30d1f2c3_159214cuda3std6ranges3__45__cpo4prevE,@object
	.size		_ZN40_INTERNAL_b8e79a1a_4_k_cu_30d1f2c3_159214cuda3std6ranges3__45__cpo4prevE,(_ZN40_INTERNAL_b8e79a1a_4_k_cu_30d1f2c3_159214cuda3std6ranges3__45__cpo9iter_moveE - _ZN40_INTERNAL_b8e79a1a_4_k_cu_30d1f2c3_159214cuda3std6ranges3__45__cpo4prevE)
_ZN40_INTERNAL_b8e79a1a_4_k_cu_30d1f2c3_159214cuda3std6ranges3__45__cpo4prevE:
	.zero		1
	.type		_ZN40_INTERNAL_b8e79a1a_4_k_cu_30d1f2c3_159214cuda3std6ranges3__45__cpo9iter_moveE,@object
	.size		_ZN40_INTERNAL_b8e79a1a_4_k_cu_30d1f2c3_159214cuda3std6ranges3__45__cpo9iter_moveE,(_ZN40_INTERNAL_b8e79a1a_4_k_cu_30d1f2c3_159216thrust24THRUST_300001_SM_1000_NS6system6detail10sequential3seqE - _ZN40_INTERNAL_b8e79a1a_4_k_cu_30d1f2c3_159214cuda3std6ranges3__45__cpo9iter_moveE)
_ZN40_INTERNAL_b8e79a1a_4_k_cu_30d1f2c3_159214cuda3std6ranges3__45__cpo9iter_moveE:
	.zero		1
	.type		_ZN40_INTERNAL_b8e79a1a_4_k_cu_30d1f2c3_159216thrust24THRUST_300001_SM_1000_NS6system6detail10sequential3seqE,@object
	.size		_ZN40_INTERNAL_b8e79a1a_4_k_cu_30d1f2c3_159216thrust24THRUST_300001_SM_1000_NS6system6detail10sequential3seqE,(.L_40 - _ZN40_INTERNAL_b8e79a1a_4_k_cu_30d1f2c3_159216thrust24THRUST_300001_SM_1000_NS6system6detail10sequential3seqE)
_ZN40_INTERNAL_b8e79a1a_4_k_cu_30d1f2c3_159216thrust24THRUST_300001_SM_1000_NS6system6detail10sequential3seqE:
	.zero		1
.L_40:


//--------------------- .nv.constant0._ZN3cub18CUB_300001_SM_10006detail11EmptyKernelIvEEvv --------------------------
	.section	.nv.constant0._ZN3cub18CUB_300001_SM_10006detail11EmptyKernelIvEEvv,"a",@progbits
	.sectionflags	@""
	.align	4
.nv.constant0._ZN3cub18CUB_300001_SM_10006detail11EmptyKernelIvEEvv:
	.zero		896


//--------------------- SYMBOLS --------------------------

	.type		.nv.reservedSmem.offset0,@object
	.size		.nv.reservedSmem.offset0,0x4
